//
// Generated by NVIDIA NVVM Compiler
//
// Compiler Build ID: CL-36424714
// Cuda compilation tools, release 13.0, V13.0.88
// Based on NVVM 20.0.0
//

.version 9.0
.target sm_100
.address_size 64

	// .globl	write_laneid

.visible .entry write_laneid(
	.param .u64 .ptr .align 1 write_laneid_param_0
)
{
	.reg .b32 	%r<6>;
	.reg .b64 	%rd<5>;

	ld.param.u64 	%rd1, [write_laneid_param_0];
	cvta.to.global.u64 	%rd2, %rd1;
	mov.u32 	%r2, %ctaid.x;
	mov.u32 	%r3, %ntid.x;
	mov.u32 	%r4, %tid.x;
	mad.lo.s32 	%r5, %r2, %r3, %r4;
	// begin inline asm
	mov.u32 %r1, %laneid;
	// end inline asm
	mul.wide.s32 	%rd3, %r5, 4;
	add.s64 	%rd4, %rd2, %rd3;
	st.global.u32 	[%rd4], %r1;
	ret;

}


// ===== COMPILED SASS (sm_100) =====

	.target	sm_100

	.elftype	@"ET_EXEC"


//--------------------- .note.nv.tkinfo           --------------------------
	.section	.note.nv.tkinfo,"",@"SHT_NOTE"
	.sectionflags	@"SHF_NOTE_NV_TKINFO"
	.tkinfo
        /*0018*/ 	.word	0x00000002
        /*0030*/ 	.string	""
        /*0030*/ 	.string	"ptxas"
        /*0030*/ 	.string	"Cuda compilation tools, release 13.0, V13.0.88"
        /*0030*/ 	.string	"Build cuda_13.0.r13.0/compiler.36424714_0"
        /*0030*/ 	.string	"-arch sm_100 -m 64 "



//--------------------- .note.nv.cuinfo           --------------------------
	.section	.note.nv.cuinfo,"",@"SHT_NOTE"
	.sectionflags	@"SHF_NOTE_NV_CUINFO"
        /*0018*/ 	.short	0x0002
        /*001a*/ 	.short	0x0064
        /*001c*/ 	.short	0x0082
	.zero		2


//--------------------- .nv.info                  --------------------------
	.section	.nv.info,"",@"SHT_CUDA_INFO"
	.align	4


	//----- nvinfo : EIATTR_REGCOUNT
	.align		4
        /*0000*/ 	.byte	0x04, 0x2f
        /*0002*/ 	.short	(.L_1 - .L_0)
	.align		4
.L_0:
        /*0004*/ 	.word	index@(write_laneid)
        /*0008*/ 	.word	0x0000000a


	//----- nvinfo : EIATTR_FRAME_SIZE
	.align		4
.L_1:
        /*000c*/ 	.byte	0x04, 0x11
        /*000e*/ 	.short	(.L_3 - .L_2)
	.align		4
.L_2:
        /*0010*/ 	.word	index@(write_laneid)
        /*0014*/ 	.word	0x00000000


	//----- nvinfo : EIATTR_MIN_STACK_SIZE
	.align		4
.L_3:
        /*0018*/ 	.byte	0x04, 0x12
        /*001a*/ 	.short	(.L_5 - .L_4)
	.align		4
.L_4:
        /*001c*/ 	.word	index@(write_laneid)
        /*0020*/ 	.word	0x00000000
.L_5:


//--------------------- .nv.compat                --------------------------
	.section	.nv.compat,"",@"SHT_CUDA_COMPAT_INFO"
	.align	4
        /*0000*/ 	.byte	0x02, 0x09, 0x00, 0x00, 0x02, 0x02, 0x01, 0x00, 0x02, 0x05, 0x05, 0x00, 0x03, 0x07, 0x01, 0x01
        /*0010*/ 	.byte	0x02, 0x03, 0x00, 0x00, 0x02, 0x06, 0x01, 0x00, 0x04, 0x0b, 0x08, 0x00, 0x09, 0x00, 0x00, 0x00
        /*0020*/ 	.byte	0x00, 0x00, 0x00, 0x00


//--------------------- .nv.info.write_laneid     --------------------------
	.section	.nv.info.write_laneid,"",@"SHT_CUDA_INFO"
	.sectionflags	@""
	.align	4


	//----- nvinfo : EIATTR_CUDA_API_VERSION
	.align		4
        /*0000*/ 	.byte	0x04, 0x37
        /*0002*/ 	.short	(.L_7 - .L_6)
.L_6:
        /*0004*/ 	.word	0x00000082


	//----- nvinfo : EIATTR_KPARAM_INFO
	.align		4
.L_7:
        /*0008*/ 	.byte	0x04, 0x17
        /*000a*/ 	.short	(.L_9 - .L_8)
.L_8:
        /*000c*/ 	.word	0x00000000
        /*0010*/ 	.short	0x0000
        /*0012*/ 	.short	0x0000
        /*0014*/ 	.byte	0x00, 0xf5, 0x21, 0x00


	//----- nvinfo : EIATTR_SPARSE_MMA_MASK
	.align		4
.L_9:
        /*0018*/ 	.byte	0x03, 0x50
        /*001a*/ 	.short	0x0000


	//----- nvinfo : EIATTR_MAXREG_COUNT
	.align		4
        /*001c*/ 	.byte	0x03, 0x1b
        /*001e*/ 	.short	0x00ff


	//----- nvinfo : EIATTR_MERCURY_ISA_VERSION
	.align		4
        /*0020*/ 	.byte	0x03, 0x5f
        /*0022*/ 	.short	0x0101


	//----- nvinfo : EIATTR_VRC_CTA_INIT_COUNT
	.align		4
        /*0024*/ 	.byte	0x02, 0x4a
	.zero		1
	.zero		1


	//----- nvinfo : EIATTR_EXIT_INSTR_OFFSETS
	.align		4
        /*0028*/ 	.byte	0x04, 0x1c
        /*002a*/ 	.short	(.L_11 - .L_10)


	//   ....[0]....
.L_10:
        /*002c*/ 	.word	0x000000a0


	//----- nvinfo : EIATTR_CBANK_PARAM_SIZE
	.align		4
.L_11:
        /*0030*/ 	.byte	0x03, 0x19
        /*0032*/ 	.short	0x0008


	//----- nvinfo : EIATTR_PARAM_CBANK
	.align		4
        /*0034*/ 	.byte	0x04, 0x0a
        /*0036*/ 	.short	(.L_13 - .L_12)
	.align		4
.L_12:
        /*0038*/ 	.word	index@(.nv.constant0.write_laneid)
        /*003c*/ 	.short	0x0380
        /*003e*/ 	.short	0x0008


	//----- nvinfo : EIATTR_SW_WAR
	.align		4
.L_13:
        /*0040*/ 	.byte	0x04, 0x36
        /*0042*/ 	.short	(.L_15 - .L_14)
.L_14:
        /*0044*/ 	.word	0x00000008
.L_15:


//--------------------- .nv.callgraph             --------------------------
	.section	.nv.callgraph,"",@"SHT_CUDA_CALLGRAPH"
	.align	4
	.sectionentsize	8
	.align		4
        /*0000*/ 	.word	0x00000000
	.align		4
        /*0004*/ 	.word	0xffffffff
	.align		4
        /*0008*/ 	.word	0x00000000
	.align		4
        /*000c*/ 	.word	0xfffffffe
	.align		4
        /*0010*/ 	.word	0x00000000
	.align		4
        /*0014*/ 	.word	0xfffffffd
	.align		4
        /*0018*/ 	.word	0x00000000
	.align		4
        /*001c*/ 	.word	0xfffffffc


//--------------------- .text.write_laneid        --------------------------
	.section	.text.write_laneid,"ax",@progbits
	.align	128
        .global         write_laneid
        .type           write_laneid,@function
        .size           write_laneid,(.L_x_1 - write_laneid)
        .other          write_laneid,@"STO_CUDA_ENTRY STV_DEFAULT"
write_laneid:
.text.write_laneid:
[----:B------:R-:W-:Y:S01]  /*0000*/  LDC R1, c[0x0][0x37c] ;  /* 0x0000df00ff017b82 */ /* 0x000fe20000000800 */
[----:B------:R-:W0:Y:S07]  /*0010*/  S2R R0, SR_TID.X ;  /* 0x0000000000007919 */ /* 0x000e2e0000002100 */
[----:B------:R-:W0:Y:S01]  /*0020*/  S2UR UR6, SR_CTAID.X ;  /* 0x00000000000679c3 */ /* 0x000e220000002500 */
[----:B------:R-:W1:Y:S01]  /*0030*/  LDCU.64 UR4, c[0x0][0x358] ;  /* 0x00006b00ff0477ac */ /* 0x000e620008000a00 */
[----:B------:R-:W1:Y:S06]  /*0040*/  S2R R7, SR_LANEID ;  /* 0x0000000000077919 */ /* 0x000e6c0000000000 */
[----:B------:R-:W0:Y:S08]  /*0050*/  LDC R5, c[0x0][0x360] ;  /* 0x0000d800ff057b82 */ /* 0x000e300000000800 */
[----:B------:R-:W2:Y:S01]  /*0060*/  LDC.64 R2, c[0x0][0x380] ;  /* 0x0000e000ff027b82 */ /* 0x000ea20000000a00 */
[----:B0-----:R-:W-:-:S04]  /*0070*/  IMAD R5, R5, UR6, R0 ;  /* 0x0000000605057c24 */ /* 0x001fc8000f8e0200 */
[----:B--2---:R-:W-:-:S05]  /*0080*/  IMAD.WIDE R2, R5, 0x4, R2 ;  /* 0x0000000405027825 */ /* 0x004fca00078e0202 */
[----:B-1----:R-:W-:Y:S01]  /*0090*/  STG.E desc[UR4][R2.64], R7 ;  /* 0x0000000702007986 */ /* 0x002fe2000c101904 */
[----:B------:R-:W-:Y:S05]  /*00a0*/  EXIT ;  /* 0x000000000000794d */ /* 0x000fea0003800000 */
.L_x_0:
[----:B------:R-:W-:-:S00]  /*00b0*/  BRA `(.L_x_0) ;  /* 0xfffffffc00fc7947 */ /* 0x000fc0000383ffff */
[----:B------:R-:W-:-:S00]  /*00c0*/  NOP ;  /* 0x0000000000007918 */ /* 0x000fc00000000000 */
        /* <DEDUP_REMOVED lines=11> */
.L_x_1:


//--------------------- .nv.shared.reserved.0     --------------------------
	.section	.nv.shared.reserved.0,"aw",@nobits
	.weak		__nv_reservedSMEM_offset_0_alias
	.size		__nv_reservedSMEM_offset_0_alias, 0, 64
	.other		__nv_reservedSMEM_offset_0_alias,@"STO_CUDA_RESERVED_SHARED STV_DEFAULT"
__nv_reservedSMEM_offset_0_alias:
	.zero		0
	.zero		64


//--------------------- .nv.constant0.write_laneid --------------------------
	.section	.nv.constant0.write_laneid,"a",@progbits
	.sectionflags	@""
	.align	4
.nv.constant0.write_laneid:
	.zero		904


//--------------------- SYMBOLS --------------------------

	.type		.nv.reservedSmem.offset0,@object
	.size		.nv.reservedSmem.offset0,0x4
